//
// Generated by NVIDIA NVVM Compiler
//
// Compiler Build ID: CL-36424714
// Cuda compilation tools, release 13.0, V13.0.88
// Based on NVVM 20.0.0
//

.version 9.0
.target sm_100
.address_size 64

	// .globl	_Z4gemmPiS_S_

.visible .entry _Z4gemmPiS_S_(
	.param .u64 .ptr .align 1 _Z4gemmPiS_S__param_0,
	.param .u64 .ptr .align 1 _Z4gemmPiS_S__param_1,
	.param .u64 .ptr .align 1 _Z4gemmPiS_S__param_2
)
{
	.reg .pred 	%p<5>;
	.reg .b32 	%r<84>;
	.reg .b64 	%rd<49>;

	ld.param.u64 	%rd14, [_Z4gemmPiS_S__param_0];
	mov.u32 	%r10, %ntid.x;
	mov.u32 	%r11, %ctaid.x;
	mov.u32 	%r12, %tid.x;
	mad.lo.s32 	%r1, %r10, %r11, %r12;
	mov.u32 	%r13, %ntid.y;
	mov.u32 	%r14, %ctaid.y;
	mov.u32 	%r15, %tid.y;
	mad.lo.s32 	%r16, %r13, %r14, %r15;
	setp.gt.s32 	%p1, %r1, 1023;
	setp.gt.u32 	%p2, %r16, 1023;
	or.pred  	%p3, %p1, %p2;
	@%p3 bra 	$L__BB0_4;
	ld.param.u64 	%rd46, [_Z4gemmPiS_S__param_1];
	shl.b32 	%r3, %r1, 10;
	add.s32 	%r18, %r16, 1024;
	mul.wide.u32 	%rd1, %r18, 4;
	add.s32 	%r19, %r16, 2048;
	mul.wide.u32 	%rd2, %r19, 4;
	add.s32 	%r20, %r16, 3072;
	mul.wide.u32 	%rd3, %r20, 4;
	add.s32 	%r21, %r16, 5120;
	mul.wide.u32 	%rd4, %r21, 4;
	add.s32 	%r22, %r16, 8192;
	mul.wide.u32 	%rd5, %r22, 4;
	add.s32 	%r23, %r16, 9216;
	mul.wide.u32 	%rd6, %r23, 4;
	add.s32 	%r24, %r16, 10240;
	mul.wide.u32 	%rd7, %r24, 4;
	add.s32 	%r25, %r16, 11264;
	mul.wide.u32 	%rd8, %r25, 4;
	add.s32 	%r26, %r16, 12288;
	mul.wide.u32 	%rd9, %r26, 4;
	cvta.to.global.u64 	%rd17, %rd14;
	add.s64 	%rd10, %rd17, 32;
	cvta.to.global.u64 	%rd48, %rd46;
	mov.b32 	%r82, 0;
	add.s32 	%r40, %r16, 4096;
	add.s32 	%r47, %r16, 6144;
	mov.u32 	%r81, %r3;
	mov.u32 	%r83, %r82;
$L__BB0_2:
	mul.wide.s32 	%rd18, %r81, 4;
	add.s64 	%rd19, %rd10, %rd18;
	ld.global.u32 	%r27, [%rd19+-32];
	mul.wide.u32 	%rd20, %r16, 4;
	add.s64 	%rd21, %rd48, %rd20;
	ld.global.u32 	%r28, [%rd21];
	mad.lo.s32 	%r29, %r28, %r27, %r83;
	ld.global.u32 	%r30, [%rd19+-28];
	add.s64 	%rd22, %rd48, %rd1;
	ld.global.u32 	%r31, [%rd22];
	mad.lo.s32 	%r32, %r31, %r30, %r29;
	ld.global.u32 	%r33, [%rd19+-24];
	add.s64 	%rd23, %rd48, %rd2;
	ld.global.u32 	%r34, [%rd23];
	mad.lo.s32 	%r35, %r34, %r33, %r32;
	ld.global.u32 	%r36, [%rd19+-20];
	add.s64 	%rd24, %rd48, %rd3;
	ld.global.u32 	%r37, [%rd24];
	mad.lo.s32 	%r38, %r37, %r36, %r35;
	ld.global.u32 	%r39, [%rd19+-16];
	mul.wide.u32 	%rd25, %r40, 4;
	add.s64 	%rd26, %rd48, %rd25;
	ld.global.u32 	%r41, [%rd26];
	mad.lo.s32 	%r42, %r41, %r39, %r38;
	ld.global.u32 	%r43, [%rd19+-12];
	add.s64 	%rd27, %rd48, %rd4;
	ld.global.u32 	%r44, [%rd27];
	mad.lo.s32 	%r45, %r44, %r43, %r42;
	ld.global.u32 	%r46, [%rd19+-8];
	mul.wide.u32 	%rd28, %r47, 4;
	add.s64 	%rd29, %rd48, %rd28;
	ld.global.u32 	%r48, [%rd29];
	mad.lo.s32 	%r49, %r48, %r46, %r45;
	ld.global.u32 	%r50, [%rd19+-4];
	add.s32 	%r51, %r16, 7168;
	mul.wide.u32 	%rd30, %r51, 4;
	add.s64 	%rd31, %rd48, %rd30;
	ld.global.u32 	%r52, [%rd31];
	mad.lo.s32 	%r53, %r52, %r50, %r49;
	ld.global.u32 	%r54, [%rd19];
	add.s64 	%rd32, %rd48, %rd5;
	ld.global.u32 	%r55, [%rd32];
	mad.lo.s32 	%r56, %r55, %r54, %r53;
	ld.global.u32 	%r57, [%rd19+4];
	add.s64 	%rd33, %rd48, %rd6;
	ld.global.u32 	%r58, [%rd33];
	mad.lo.s32 	%r59, %r58, %r57, %r56;
	ld.global.u32 	%r60, [%rd19+8];
	add.s64 	%rd34, %rd48, %rd7;
	ld.global.u32 	%r61, [%rd34];
	mad.lo.s32 	%r62, %r61, %r60, %r59;
	ld.global.u32 	%r63, [%rd19+12];
	add.s64 	%rd35, %rd48, %rd8;
	ld.global.u32 	%r64, [%rd35];
	mad.lo.s32 	%r65, %r64, %r63, %r62;
	ld.global.u32 	%r66, [%rd19+16];
	add.s64 	%rd36, %rd48, %rd9;
	ld.global.u32 	%r67, [%rd36];
	mad.lo.s32 	%r68, %r67, %r66, %r65;
	ld.global.u32 	%r69, [%rd19+20];
	add.s32 	%r70, %r16, 13312;
	mul.wide.u32 	%rd37, %r70, 4;
	add.s64 	%rd38, %rd48, %rd37;
	ld.global.u32 	%r71, [%rd38];
	mad.lo.s32 	%r72, %r71, %r69, %r68;
	ld.global.u32 	%r73, [%rd19+24];
	add.s32 	%r74, %r16, 14336;
	mul.wide.u32 	%rd39, %r74, 4;
	add.s64 	%rd40, %rd48, %rd39;
	ld.global.u32 	%r75, [%rd40];
	mad.lo.s32 	%r76, %r75, %r73, %r72;
	ld.global.u32 	%r77, [%rd19+28];
	add.s32 	%r78, %r16, 15360;
	mul.wide.u32 	%rd41, %r78, 4;
	add.s64 	%rd42, %rd48, %rd41;
	ld.global.u32 	%r79, [%rd42];
	mad.lo.s32 	%r83, %r79, %r77, %r76;
	add.s32 	%r82, %r82, 16;
	add.s64 	%rd48, %rd48, 65536;
	add.s32 	%r81, %r81, 16;
	setp.ne.s32 	%p4, %r82, 1024;
	@%p4 bra 	$L__BB0_2;
	ld.param.u64 	%rd47, [_Z4gemmPiS_S__param_2];
	add.s32 	%r80, %r3, %r16;
	cvta.to.global.u64 	%rd43, %rd47;
	mul.wide.s32 	%rd44, %r80, 4;
	add.s64 	%rd45, %rd43, %rd44;
	st.global.u32 	[%rd45], %r83;
$L__BB0_4:
	ret;

}


// ===== COMPILED SASS (sm_100) =====

	.target	sm_100

	.elftype	@"ET_EXEC"


//--------------------- .note.nv.tkinfo           --------------------------
	.section	.note.nv.tkinfo,"",@"SHT_NOTE"
	.sectionflags	@"SHF_NOTE_NV_TKINFO"
	.tkinfo
        /*0018*/ 	.word	0x00000002
        /*0030*/ 	.string	""
        /*0030*/ 	.string	"ptxas"
        /*0030*/ 	.string	"Cuda compilation tools, release 13.0, V13.0.88"
        /*0030*/ 	.string	"Build cuda_13.0.r13.0/compiler.36424714_0"
        /*0030*/ 	.string	"-arch sm_100 -m 64 "



//--------------------- .note.nv.cuinfo           --------------------------
	.section	.note.nv.cuinfo,"",@"SHT_NOTE"
	.sectionflags	@"SHF_NOTE_NV_CUINFO"
        /*0018*/ 	.short	0x0002
        /*001a*/ 	.short	0x0064
        /*001c*/ 	.short	0x0082
	.zero		2


//--------------------- .nv.info                  --------------------------
	.section	.nv.info,"",@"SHT_CUDA_INFO"
	.align	4


	//----- nvinfo : EIATTR_REGCOUNT
	.align		4
        /*0000*/ 	.byte	0x04, 0x2f
        /*0002*/ 	.short	(.L_1 - .L_0)
	.align		4
.L_0:
        /*0004*/ 	.word	index@(_Z4gemmPiS_S_)
        /*0008*/ 	.word	0x00000020


	//----- nvinfo : EIATTR_FRAME_SIZE
	.align		4
.L_1:
        /*000c*/ 	.byte	0x04, 0x11
        /*000e*/ 	.short	(.L_3 - .L_2)
	.align		4
.L_2:
        /*0010*/ 	.word	index@(_Z4gemmPiS_S_)
        /*0014*/ 	.word	0x00000000


	//----- nvinfo : EIATTR_MIN_STACK_SIZE
	.align		4
.L_3:
        /*0018*/ 	.byte	0x04, 0x12
        /*001a*/ 	.short	(.L_5 - .L_4)
	.align		4
.L_4:
        /*001c*/ 	.word	index@(_Z4gemmPiS_S_)
        /*0020*/ 	.word	0x00000000
.L_5:


//--------------------- .nv.compat                --------------------------
	.section	.nv.compat,"",@"SHT_CUDA_COMPAT_INFO"
	.align	4
        /*0000*/ 	.byte	0x02, 0x09, 0x00, 0x00, 0x02, 0x02, 0x01, 0x00, 0x02, 0x05, 0x05, 0x00, 0x03, 0x07, 0x01, 0x01
        /*0010*/ 	.byte	0x02, 0x03, 0x00, 0x00, 0x02, 0x06, 0x01, 0x00, 0x04, 0x0b, 0x08, 0x00, 0x09, 0x00, 0x00, 0x00
        /*0020*/ 	.byte	0x00, 0x00, 0x00, 0x00


//--------------------- .nv.info._Z4gemmPiS_S_    --------------------------
	.section	.nv.info._Z4gemmPiS_S_,"",@"SHT_CUDA_INFO"
	.sectionflags	@""
	.align	4


	//----- nvinfo : EIATTR_CUDA_API_VERSION
	.align		4
        /*0000*/ 	.byte	0x04, 0x37
        /*0002*/ 	.short	(.L_7 - .L_6)
.L_6:
        /*0004*/ 	.word	0x00000082


	//----- nvinfo : EIATTR_KPARAM_INFO
	.align		4
.L_7:
        /*0008*/ 	.byte	0x04, 0x17
        /*000a*/ 	.short	(.L_9 - .L_8)
.L_8:
        /*000c*/ 	.word	0x00000000
        /*0010*/ 	.short	0x0002
        /*0012*/ 	.short	0x0010
        /*0014*/ 	.byte	0x00, 0xf5, 0x21, 0x00


	//----- nvinfo : EIATTR_KPARAM_INFO
	.align		4
.L_9:
        /*0018*/ 	.byte	0x04, 0x17
        /*001a*/ 	.short	(.L_11 - .L_10)
.L_10:
        /*001c*/ 	.word	0x00000000
        /*0020*/ 	.short	0x0001
        /*0022*/ 	.short	0x0008
        /*0024*/ 	.byte	0x00, 0xf5, 0x21, 0x00


	//----- nvinfo : EIATTR_KPARAM_INFO
	.align		4
.L_11:
        /*0028*/ 	.byte	0x04, 0x17
        /*002a*/ 	.short	(.L_13 - .L_12)
.L_12:
        /*002c*/ 	.word	0x00000000
        /*0030*/ 	.short	0x0000
        /*0032*/ 	.short	0x0000
        /*0034*/ 	.byte	0x00, 0xf5, 0x21, 0x00


	//----- nvinfo : EIATTR_SPARSE_MMA_MASK
	.align		4
.L_13:
        /*0038*/ 	.byte	0x03, 0x50
        /*003a*/ 	.short	0x0000


	//----- nvinfo : EIATTR_MAXREG_COUNT
	.align		4
        /*003c*/ 	.byte	0x03, 0x1b
        /*003e*/ 	.short	0x00ff


	//----- nvinfo : EIATTR_MERCURY_ISA_VERSION
	.align		4
        /*0040*/ 	.byte	0x03, 0x5f
        /*0042*/ 	.short	0x0101


	//----- nvinfo : EIATTR_VRC_CTA_INIT_COUNT
	.align		4
        /*0044*/ 	.byte	0x02, 0x4a
	.zero		1
	.zero		1


	//----- nvinfo : EIATTR_EXIT_INSTR_OFFSETS
	.align		4
        /*0048*/ 	.byte	0x04, 0x1c
        /*004a*/ 	.short	(.L_15 - .L_14)


	//   ....[0]....
.L_14:
        /*004c*/ 	.word	0x000000b0


	//   ....[1]....
        /*0050*/ 	.word	0x00000730


	//----- nvinfo : EIATTR_CBANK_PARAM_SIZE
	.align		4
.L_15:
        /*0054*/ 	.byte	0x03, 0x19
        /*0056*/ 	.short	0x0018


	//----- nvinfo : EIATTR_PARAM_CBANK
	.align		4
        /*0058*/ 	.byte	0x04, 0x0a
        /*005a*/ 	.short	(.L_17 - .L_16)
	.align		4
.L_16:
        /*005c*/ 	.word	index@(.nv.constant0._Z4gemmPiS_S_)
        /*0060*/ 	.short	0x0380
        /*0062*/ 	.short	0x0018


	//----- nvinfo : EIATTR_SW_WAR
	.align		4
.L_17:
        /*0064*/ 	.byte	0x04, 0x36
        /*0066*/ 	.short	(.L_19 - .L_18)
.L_18:
        /*0068*/ 	.word	0x00000008
.L_19:


//--------------------- .nv.callgraph             --------------------------
	.section	.nv.callgraph,"",@"SHT_CUDA_CALLGRAPH"
	.align	4
	.sectionentsize	8
	.align		4
        /*0000*/ 	.word	0x00000000
	.align		4
        /*0004*/ 	.word	0xffffffff
	.align		4
        /*0008*/ 	.word	0x00000000
	.align		4
        /*000c*/ 	.word	0xfffffffe
	.align		4
        /*0010*/ 	.word	0x00000000
	.align		4
        /*0014*/ 	.word	0xfffffffd
	.align		4
        /*0018*/ 	.word	0x00000000
	.align		4
        /*001c*/ 	.word	0xfffffffc


//--------------------- .text._Z4gemmPiS_S_       --------------------------
	.section	.text._Z4gemmPiS_S_,"ax",@progbits
	.align	128
        .global         _Z4gemmPiS_S_
        .type           _Z4gemmPiS_S_,@function
        .size           _Z4gemmPiS_S_,(.L_x_2 - _Z4gemmPiS_S_)
        .other          _Z4gemmPiS_S_,@"STO_CUDA_ENTRY STV_DEFAULT"
_Z4gemmPiS_S_:
.text._Z4gemmPiS_S_:
[----:B------:R-:W-:Y:S01]  /*0000*/  LDC R1, c[0x0][0x37c] ;  /* 0x0000df00ff017b82 */ /* 0x000fe20000000800 */
[----:B------:R-:W0:Y:S01]  /*0010*/  S2R R0, SR_CTAID.Y ;  /* 0x0000000000007919 */ /* 0x000e220000002600 */
[----:B------:R-:W1:Y:S01]  /*0020*/  LDCU UR4, c[0x0][0x360] ;  /* 0x00006c00ff0477ac */ /* 0x000e620008000800 */
[----:B------:R-:W0:Y:S01]  /*0030*/  S2R R5, SR_TID.Y ;  /* 0x0000000000057919 */ /* 0x000e220000002200 */
[----:B------:R-:W0:Y:S01]  /*0040*/  LDCU UR5, c[0x0][0x364] ;  /* 0x00006c80ff0577ac */ /* 0x000e220008000800 */
[----:B------:R-:W1:Y:S01]  /*0050*/  S2R R3, SR_CTAID.X ;  /* 0x0000000000037919 */ /* 0x000e620000002500 */
[----:B------:R-:W1:Y:S01]  /*0060*/  S2R R2, SR_TID.X ;  /* 0x0000000000027919 */ /* 0x000e620000002100 */
[----:B0-----:R-:W-:-:S05]  /*0070*/  IMAD R0, R0, UR5, R5 ;  /* 0x0000000500007c24 */ /* 0x001fca000f8e0205 */
[----:B------:R-:W-:Y:S01]  /*0080*/  ISETP.GT.U32.AND P0, PT, R0, 0x3ff, PT ;  /* 0x000003ff0000780c */ /* 0x000fe20003f04070 */
[----:B-1----:R-:W-:-:S05]  /*0090*/  IMAD R3, R3, UR4, R2 ;  /* 0x0000000403037c24 */ /* 0x002fca000f8e0202 */
[----:B------:R-:W-:-:S13]  /*00a0*/  ISETP.GT.OR P0, PT, R3, 0x3ff, P0 ;  /* 0x000003ff0300780c */ /* 0x000fda0000704670 */
[----:B------:R-:W-:Y:S05]  /*00b0*/  @P0 EXIT ;  /* 0x000000000000094d */ /* 0x000fea0003800000 */
[----:B------:R-:W0:Y:S01]  /*00c0*/  LDC R15, c[0x0][0x38c] ;  /* 0x0000e300ff0f7b82 */ /* 0x000e220000000800 */
[----:B------:R-:W1:Y:S01]  /*00d0*/  LDCU.64 UR6, c[0x0][0x380] ;  /* 0x00007000ff0677ac */ /* 0x000e620008000a00 */
[----:B------:R-:W-:Y:S01]  /*00e0*/  SHF.L.U32 R3, R3, 0xa, RZ ;  /* 0x0000000a03037819 */ /* 0x000fe200000006ff */
[----:B------:R-:W-:Y:S01]  /*00f0*/  HFMA2 R28, -RZ, RZ, 0, 0 ;  /* 0x00000000ff1c7431 */ /* 0x000fe200000001ff */
[C---:B------:R-:W-:Y:S01]  /*0100*/  IADD3 R2, PT, PT, R0.reuse, 0x400, RZ ;  /* 0x0000040000027810 */ /* 0x040fe20007ffe0ff */
[----:B------:R-:W2:Y:S01]  /*0110*/  LDCU UR4, c[0x0][0x388] ;  /* 0x00007100ff0477ac */ /* 0x000ea20008000800 */
[C---:B------:R-:W-:Y:S02]  /*0120*/  IADD3 R4, PT, PT, R0.reuse, 0x800, RZ ;  /* 0x0000080000047810 */ /* 0x040fe40007ffe0ff */
[C---:B------:R-:W-:Y:S01]  /*0130*/  IADD3 R5, PT, PT, R0.reuse, 0xc00, RZ ;  /* 0x00000c0000057810 */ /* 0x040fe20007ffe0ff */
[----:B------:R-:W3:Y:S01]  /*0140*/  LDCU.64 UR8, c[0x0][0x358] ;  /* 0x00006b00ff0877ac */ /* 0x000ee20008000a00 */
[----:B------:R-:W-:-:S02]  /*0150*/  IADD3 R6, PT, PT, R0, 0x1400, RZ ;  /* 0x0000140000067810 */ /* 0x000fc40007ffe0ff */
[C---:B------:R-:W-:Y:S02]  /*0160*/  IADD3 R7, PT, PT, R0.reuse, 0x2000, RZ ;  /* 0x0000200000077810 */ /* 0x040fe40007ffe0ff */
[C---:B------:R-:W-:Y:S02]  /*0170*/  IADD3 R8, PT, PT, R0.reuse, 0x2400, RZ ;  /* 0x0000240000087810 */ /* 0x040fe40007ffe0ff */
[C---:B------:R-:W-:Y:S02]  /*0180*/  IADD3 R9, PT, PT, R0.reuse, 0x2800, RZ ;  /* 0x0000280000097810 */ /* 0x040fe40007ffe0ff */
[C---:B------:R-:W-:Y:S01]  /*0190*/  IADD3 R10, PT, PT, R0.reuse, 0x2c00, RZ ;  /* 0x00002c00000a7810 */ /* 0x040fe20007ffe0ff */
[----:B-1----:R-:W-:Y:S01]  /*01a0*/  UIADD3 UR5, UP0, UPT, UR6, 0x20, URZ ;  /* 0x0000002006057890 */ /* 0x002fe2000ff1e0ff */
[C---:B------:R-:W-:Y:S02]  /*01b0*/  IADD3 R11, PT, PT, R0.reuse, 0x3000, RZ ;  /* 0x00003000000b7810 */ /* 0x040fe40007ffe0ff */
[C---:B------:R-:W-:Y:S01]  /*01c0*/  IADD3 R23, PT, PT, R0.reuse, 0x1000, RZ ;  /* 0x0000100000177810 */ /* 0x040fe20007ffe0ff */
[----:B------:R-:W-:Y:S01]  /*01d0*/  UIADD3.X UR6, UPT, UPT, URZ, UR7, URZ, UP0, !UPT ;  /* 0x00000007ff067290 */ /* 0x000fe200087fe4ff */
[----:B------:R-:W-:-:S02]  /*01e0*/  IADD3 R25, PT, PT, R0, 0x1800, RZ ;  /* 0x0000180000197810 */ /* 0x000fc40007ffe0ff */
[C---:B------:R-:W-:Y:S02]  /*01f0*/  IADD3 R27, PT, PT, R0.reuse, 0x1c00, RZ ;  /* 0x00001c00001b7810 */ /* 0x040fe40007ffe0ff */
[C---:B------:R-:W-:Y:S02]  /*0200*/  IADD3 R29, PT, PT, R0.reuse, 0x3400, RZ ;  /* 0x00003400001d7810 */ /* 0x040fe40007ffe0ff */
[C---:B------:R-:W-:Y:S02]  /*0210*/  IADD3 R24, PT, PT, R0.reuse, 0x3800, RZ ;  /* 0x0000380000187810 */ /* 0x040fe40007ffe0ff */
[----:B------:R-:W-:Y:S02]  /*0220*/  IADD3 R26, PT, PT, R0, 0x3c00, RZ ;  /* 0x00003c00001a7810 */ /* 0x000fe40007ffe0ff */
[----:B------:R-:W-:Y:S02]  /*0230*/  MOV R22, R3 ;  /* 0x0000000300167202 */ /* 0x000fe40000000f00 */
[----:B--2---:R-:W-:Y:S01]  /*0240*/  MOV R14, UR4 ;  /* 0x00000004000e7c02 */ /* 0x004fe20008000f00 */
[----:B---3--:R-:W-:-:S06]  /*0250*/  UMOV UR4, URZ ;  /* 0x000000ff00047c82 */ /* 0x008fcc0008000000 */
.L_x_0:
[----:B------:R-:W-:Y:S01]  /*0260*/  MOV R12, UR5 ;  /* 0x00000005000c7c02 */ /* 0x000fe20008000f00 */
[----:B0-----:R-:W-:Y:S01]  /*0270*/  IMAD.WIDE.U32 R16, R0, 0x4, R14 ;  /* 0x0000000400107825 */ /* 0x001fe200078e000e */
[----:B------:R-:W-:-:S03]  /*0280*/  MOV R13, UR6 ;  /* 0x00000006000d7c02 */ /* 0x000fc60008000f00 */
[----:B------:R-:W-:Y:S02]  /*0290*/  IMAD.WIDE R12, R22, 0x4, R12 ;  /* 0x00000004160c7825 */ /* 0x000fe400078e020c */
[----:B------:R-:W2:Y:S02]  /*02a0*/  LDG.E R17, desc[UR8][R16.64] ;  /* 0x0000000810117981 */ /* 0x000ea4000c1e1900 */
[----:B------:R-:W-:Y:S02]  /*02b0*/  IMAD.WIDE.U32 R18, R2, 0x4, R14 ;  /* 0x0000000402127825 */ /* 0x000fe400078e000e */
[----:B------:R-:W2:Y:S04]  /*02c0*/  LDG.E R20, desc[UR8][R12.64+-0x20] ;  /* 0xffffe0080c147981 */ /* 0x000ea8000c1e1900 */
[----:B------:R-:W3:Y:S04]  /*02d0*/  LDG.E R21, desc[UR8][R12.64+-0x1c] ;  /* 0xffffe4080c157981 */ /* 0x000ee8000c1e1900 */
[----:B------:R-:W3:Y:S04]  /*02e0*/  LDG.E R18, desc[UR8][R18.64] ;  /* 0x0000000812127981 */ /* 0x000ee8000c1e1900 */
[----:B------:R-:W4:Y:S01]  /*02f0*/  LDG.E R19, desc[UR8][R12.64+-0x14] ;  /* 0xffffec080c137981 */ /* 0x000f22000c1e1900 */
[----:B--2---:R-:W-:-:S02]  /*0300*/  IMAD R28, R20, R17, R28 ;  /* 0x00000011141c7224 */ /* 0x004fc400078e021c */
[----:B------:R-:W-:-:S06]  /*0310*/  IMAD.WIDE.U32 R16, R4, 0x4, R14 ;  /* 0x0000000404107825 */ /* 0x000fcc00078e000e */
[----:B------:R-:W2:Y:S04]  /*0320*/  LDG.E R16, desc[UR8][R16.64] ;  /* 0x0000000810107981 */ /* 0x000ea8000c1e1900 */
[----:B------:R-:W2:Y:S01]  /*0330*/  LDG.E R17, desc[UR8][R12.64+-0x18] ;  /* 0xffffe8080c117981 */ /* 0x000ea2000c1e1900 */
[----:B---3--:R-:W-:Y:S02]  /*0340*/  IMAD R28, R21, R18, R28 ;  /* 0x00000012151c7224 */ /* 0x008fe400078e021c */
[----:B------:R-:W-:-:S06]  /*0350*/  IMAD.WIDE.U32 R20, R5, 0x4, R14 ;  /* 0x0000000405147825 */ /* 0x000fcc00078e000e */
[----:B------:R-:W4:Y:S01]  /*0360*/  LDG.E R20, desc[UR8][R20.64] ;  /* 0x0000000814147981 */ /* 0x000f22000c1e1900 */
[----:B--2---:R-:W-:Y:S02]  /*0370*/  IMAD R28, R17, R16, R28 ;  /* 0x00000010111c7224 */ /* 0x004fe400078e021c */
[----:B------:R-:W-:-:S06]  /*0380*/  IMAD.WIDE.U32 R16, R23, 0x4, R14 ;  /* 0x0000000417107825 */ /* 0x000fcc00078e000e */
[----:B------:R-:W2:Y:S04]  /*0390*/  LDG.E R16, desc[UR8][R16.64] ;  /* 0x0000000810107981 */ /* 0x000ea8000c1e1900 */
[----:B------:R-:W2:Y:S01]  /*03a0*/  LDG.E R17, desc[UR8][R12.64+-0x10] ;  /* 0xfffff0080c117981 */ /* 0x000ea2000c1e1900 */
[----:B----4-:R-:W-:Y:S02]  /*03b0*/  IMAD R28, R19, R20, R28 ;  /* 0x00000014131c7224 */ /* 0x010fe400078e021c */
[----:B------:R-:W-:-:S06]  /*03c0*/  IMAD.WIDE.U32 R18, R6, 0x4, R14 ;  /* 0x0000000406127825 */ /* 0x000fcc00078e000e */
[----:B------:R-:W3:Y:S04]  /*03d0*/  LDG.E R18, desc[UR8][R18.64] ;  /* 0x0000000812127981 */ /* 0x000ee8000c1e1900 */
[----:B------:R-:W3:Y:S01]  /*03e0*/  LDG.E R19, desc[UR8][R12.64+-0xc] ;  /* 0xfffff4080c137981 */ /* 0x000ee2000c1e1900 */
[----:B------:R-:W-:-:S06]  /*03f0*/  IMAD.WIDE.U32 R20, R27, 0x4, R14 ;  /* 0x000000041b147825 */ /* 0x000fcc00078e000e */
[----:B------:R-:W4:Y:S01]  /*0400*/  LDG.E R20, desc[UR8][R20.64] ;  /* 0x0000000814147981 */ /* 0x000f22000c1e1900 */
[----:B--2---:R-:W-:Y:S02]  /*0410*/  IMAD R28, R17, R16, R28 ;  /* 0x00000010111c7224 */ /* 0x004fe400078e021c */
[----:B------:R-:W-:-:S06]  /*0420*/  IMAD.WIDE.U32 R16, R25, 0x4, R14 ;  /* 0x0000000419107825 */ /* 0x000fcc00078e000e */
[----:B------:R-:W2:Y:S04]  /*0430*/  LDG.E R16, desc[UR8][R16.64] ;  /* 0x0000000810107981 */ /* 0x000ea8000c1e1900 */
[----:B------:R-:W2:Y:S01]  /*0440*/  LDG.E R17, desc[UR8][R12.64+-0x8] ;  /* 0xfffff8080c117981 */ /* 0x000ea2000c1e1900 */
[----:B---3--:R-:W-:-:S03]  /*0450*/  IMAD R28, R19, R18, R28 ;  /* 0x00000012131c7224 */ /* 0x008fc600078e021c */
[----:B------:R-:W4:Y:S01]  /*0460*/  LDG.E R19, desc[UR8][R12.64+-0x4] ;  /* 0xfffffc080c137981 */ /* 0x000f22000c1e1900 */
[----:B--2---:R-:W-:Y:S02]  /*0470*/  IMAD R28, R17, R16, R28 ;  /* 0x00000010111c7224 */ /* 0x004fe400078e021c */
[----:B------:R-:W-:-:S06]  /*0480*/  IMAD.WIDE.U32 R16, R7, 0x4, R14 ;  /* 0x0000000407107825 */ /* 0x000fcc00078e000e */
[----:B------:R-:W2:Y:S01]  /*0490*/  LDG.E R16, desc[UR8][R16.64] ;  /* 0x0000000810107981 */ /* 0x000ea2000c1e1900 */
[----:B----4-:R-:W-:Y:S02]  /*04a0*/  IMAD R28, R19, R20, R28 ;  /* 0x00000014131c7224 */ /* 0x010fe400078e021c */
[----:B------:R-:W-:-:S06]  /*04b0*/  IMAD.WIDE.U32 R18, R8, 0x4, R14 ;  /* 0x0000000408127825 */ /* 0x000fcc00078e000e */
[----:B------:R-:W3:Y:S04]  /*04c0*/  LDG.E R18, desc[UR8][R18.64] ;  /* 0x0000000812127981 */ /* 0x000ee8000c1e1900 */
[----:B------:R-:W2:Y:S04]  /*04d0*/  LDG.E R17, desc[UR8][R12.64] ;  /* 0x000000080c117981 */ /* 0x000ea8000c1e1900 */
[----:B------:R-:W3:Y:S01]  /*04e0*/  LDG.E R19, desc[UR8][R12.64+0x4] ;  /* 0x000004080c137981 */ /* 0x000ee2000c1e1900 */
[----:B------:R-:W-:-:S06]  /*04f0*/  IMAD.WIDE.U32 R20, R10, 0x4, R14 ;  /* 0x000000040a147825 */ /* 0x000fcc00078e000e */
[----:B------:R-:W4:Y:S01]  /*0500*/  LDG.E R20, desc[UR8][R20.64] ;  /* 0x0000000814147981 */ /* 0x000f22000c1e1900 */
[----:B--2---:R-:W-:Y:S02]  /*0510*/  IMAD R28, R17, R16, R28 ;  /* 0x00000010111c7224 */ /* 0x004fe400078e021c */
[----:B------:R-:W-:-:S06]  /*0520*/  IMAD.WIDE.U32 R16, R9, 0x4, R14 ;  /* 0x0000000409107825 */ /* 0x000fcc00078e000e */
[----:B------:R-:W2:Y:S01]  /*0530*/  LDG.E R16, desc[UR8][R16.64] ;  /* 0x0000000810107981 */ /* 0x000ea2000c1e1900 */
[----:B---3--:R-:W-:-:S03]  /*0540*/  IMAD R28, R19, R18, R28 ;  /* 0x00000012131c7224 */ /* 0x008fc600078e021c */
[----:B------:R-:W4:Y:S04]  /*0550*/  LDG.E R19, desc[UR8][R12.64+0xc] ;  /* 0x00000c080c137981 */ /* 0x000f28000c1e1900 */
[----:B------:R-:W2:Y:S02]  /*0560*/  LDG.E R17, desc[UR8][R12.64+0x8] ;  /* 0x000008080c117981 */ /* 0x000ea4000c1e1900 */
[----:B--2---:R-:W-:Y:S02]  /*0570*/  IMAD R28, R17, R16, R28 ;  /* 0x00000010111c7224 */ /* 0x004fe400078e021c */
[----:B------:R-:W-:-:S04]  /*0580*/  IMAD.WIDE.U32 R16, R11, 0x4, R14 ;  /* 0x000000040b107825 */ /* 0x000fc800078e000e */
[----:B----4-:R-:W-:Y:S02]  /*0590*/  IMAD R28, R19, R20, R28 ;  /* 0x00000014131c7224 */ /* 0x010fe400078e021c */
[--C-:B------:R-:W-:Y:S01]  /*05a0*/  IMAD.WIDE.U32 R18, R29, 0x4, R14.reuse ;  /* 0x000000041d127825 */ /* 0x100fe200078e000e */
[----:B------:R-:W2:Y:S05]  /*05b0*/  LDG.E R16, desc[UR8][R16.64] ;  /* 0x0000000810107981 */ /* 0x000eaa000c1e1900 */
[----:B------:R-:W3:Y:S04]  /*05c0*/  LDG.E R18, desc[UR8][R18.64] ;  /* 0x0000000812127981 */ /* 0x000ee8000c1e1900 */
[----:B------:R-:W2:Y:S04]  /*05d0*/  LDG.E R17, desc[UR8][R12.64+0x10] ;  /* 0x000010080c117981 */ /* 0x000ea8000c1e1900 */
[----:B------:R-:W3:Y:S01]  /*05e0*/  LDG.E R19, desc[UR8][R12.64+0x14] ;  /* 0x000014080c137981 */ /* 0x000ee2000c1e1900 */
[----:B------:R-:W-:-:S06]  /*05f0*/  IMAD.WIDE.U32 R20, R24, 0x4, R14 ;  /* 0x0000000418147825 */ /* 0x000fcc00078e000e */
[----:B------:R-:W4:Y:S01]  /*0600*/  LDG.E R20, desc[UR8][R20.64] ;  /* 0x0000000814147981 */ /* 0x000f22000c1e1900 */
[----:B--2---:R-:W-:Y:S02]  /*0610*/  IMAD R28, R17, R16, R28 ;  /* 0x00000010111c7224 */ /* 0x004fe400078e021c */
[----:B------:R-:W-:-:S04]  /*0620*/  IMAD.WIDE.U32 R16, R26, 0x4, R14 ;  /* 0x000000041a107825 */ /* 0x000fc800078e000e */
[----:B---3--:R-:W-:Y:S02]  /*0630*/  IMAD R28, R19, R18, R28 ;  /* 0x00000012131c7224 */ /* 0x008fe400078e021c */
[----:B------:R-:W4:Y:S04]  /*0640*/  LDG.E R19, desc[UR8][R12.64+0x18] ;  /* 0x000018080c137981 */ /* 0x000f28000c1e1900 */
[----:B------:R-:W2:Y:S04]  /*0650*/  LDG.E R18, desc[UR8][R12.64+0x1c] ;  /* 0x00001c080c127981 */ /* 0x000ea8000c1e1900 */
[----:B------:R-:W2:Y:S01]  /*0660*/  LDG.E R16, desc[UR8][R16.64] ;  /* 0x0000000810107981 */ /* 0x000ea2000c1e1900 */
[----:B------:R-:W-:-:S04]  /*0670*/  UIADD3 UR4, UPT, UPT, UR4, 0x10, URZ ;  /* 0x0000001004047890 */ /* 0x000fc8000fffe0ff */
[----:B------:R-:W-:Y:S01]  /*0680*/  UISETP.NE.AND UP0, UPT, UR4, 0x400, UPT ;  /* 0x000004000400788c */ /* 0x000fe2000bf05270 */
[----:B------:R-:W-:Y:S02]  /*0690*/  IADD3 R14, P0, PT, R14, 0x10000, RZ ;  /* 0x000100000e0e7810 */ /* 0x000fe40007f1e0ff */
[----:B------:R-:W-:Y:S02]  /*06a0*/  IADD3 R22, PT, PT, R22, 0x10, RZ ;  /* 0x0000001016167810 */ /* 0x000fe40007ffe0ff */
[----:B------:R-:W-:Y:S01]  /*06b0*/  IADD3.X R15, PT, PT, RZ, R15, RZ, P0, !PT ;  /* 0x0000000fff0f7210 */ /* 0x000fe200007fe4ff */
[----:B----4-:R-:W-:-:S04]  /*06c0*/  IMAD R19, R19, R20, R28 ;  /* 0x0000001413137224 */ /* 0x010fc800078e021c */
[----:B--2---:R-:W-:Y:S01]  /*06d0*/  IMAD R28, R18, R16, R19 ;  /* 0x00000010121c7224 */ /* 0x004fe200078e0213 */
[----:B------:R-:W-:Y:S06]  /*06e0*/  BRA.U UP0, `(.L_x_0) ;  /* 0xfffffff900dc7547 */ /* 0x000fec000b83ffff */
[----:B------:R-:W0:Y:S01]  /*06f0*/  LDC.64 R4, c[0x0][0x390] ;  /* 0x0000e400ff047b82 */ /* 0x000e220000000a00 */
[----:B------:R-:W-:-:S05]  /*0700*/  IADD3 R3, PT, PT, R0, R3, RZ ;  /* 0x0000000300037210 */ /* 0x000fca0007ffe0ff */
[----:B0-----:R-:W-:-:S05]  /*0710*/  IMAD.WIDE R2, R3, 0x4, R4 ;  /* 0x0000000403027825 */ /* 0x001fca00078e0204 */
[----:B------:R-:W-:Y:S01]  /*0720*/  STG.E desc[UR8][R2.64], R28 ;  /* 0x0000001c02007986 */ /* 0x000fe2000c101908 */
[----:B------:R-:W-:Y:S05]  /*0730*/  EXIT ;  /* 0x000000000000794d */ /* 0x000fea0003800000 */
.L_x_1:
[----:B------:R-:W-:-:S00]  /*0740*/  BRA `(.L_x_1) ;  /* 0xfffffffc00fc7947 */ /* 0x000fc0000383ffff */
[----:B------:R-:W-:-:S00]  /*0750*/  NOP ;  /* 0x0000000000007918 */ /* 0x000fc00000000000 */
        /* <DEDUP_REMOVED lines=10> */
.L_x_2:


//--------------------- .nv.shared.reserved.0     --------------------------
	.section	.nv.shared.reserved.0,"aw",@nobits
	.weak		__nv_reservedSMEM_offset_0_alias
	.size		__nv_reservedSMEM_offset_0_alias, 0, 64
	.other		__nv_reservedSMEM_offset_0_alias,@"STO_CUDA_RESERVED_SHARED STV_DEFAULT"
__nv_reservedSMEM_offset_0_alias:
	.zero		0
	.zero		64


//--------------------- .nv.constant0._Z4gemmPiS_S_ --------------------------
	.section	.nv.constant0._Z4gemmPiS_S_,"a",@progbits
	.sectionflags	@""
	.align	4
.nv.constant0._Z4gemmPiS_S_:
	.zero		920


//--------------------- SYMBOLS --------------------------

	.type		.nv.reservedSmem.offset0,@object
	.size		.nv.reservedSmem.offset0,0x4
